	.headerflags	@"EF_CUDA_TEXMODE_UNIFIED EF_CUDA_64BIT_ADDRESS EF_CUDA_SM86 EF_CUDA_VIRTUAL_SM(EF_CUDA_SM86)"
	.elftype	@"ET_EXEC"


//--------------------- .nv.info                  --------------------------
	.section	.nv.info,"",@"SHT_CUDA_INFO"
	.align	4


	//----- nvinfo : EIATTR_REGCOUNT
	.align		4
        /*0000*/ 	.byte	0x04, 0x2f
        /*0002*/ 	.short	(.L_3 - .L_2)
	.align		4
.L_2:
        /*0004*/ 	.word	index@(l2norm_fwd_kernel)
        /*0008*/ 	.word	0x0000003b


	//----- nvinfo : EIATTR_MAX_STACK_SIZE
	.align		4
.L_3:
        /*000c*/ 	.byte	0x04, 0x23
        /*000e*/ 	.short	(.L_5 - .L_4)
	.align		4
.L_4:
        /*0010*/ 	.word	index@(l2norm_fwd_kernel)
        /*0014*/ 	.word	0x00000000


	//----- nvinfo : EIATTR_MIN_STACK_SIZE
	.align		4
.L_5:
        /*0018*/ 	.byte	0x04, 0x12
        /*001a*/ 	.short	(.L_7 - .L_6)
	.align		4
.L_6:
        /*001c*/ 	.word	index@(l2norm_fwd_kernel)
        /*0020*/ 	.word	0x00000000


	//----- nvinfo : EIATTR_FRAME_SIZE
	.align		4
.L_7:
        /*0024*/ 	.byte	0x04, 0x11
        /*0026*/ 	.short	(.L_9 - .L_8)
	.align		4
.L_8:
        /*0028*/ 	.word	index@(l2norm_fwd_kernel)
        /*002c*/ 	.word	0x00000000
.L_9:


//--------------------- .nv.info.l2norm_fwd_kernel --------------------------
	.section	.nv.info.l2norm_fwd_kernel,"",@"SHT_CUDA_INFO"
	.align	4


	//----- nvinfo : EIATTR_CUDA_API_VERSION
	.align		4
        /*0000*/ 	.byte	0x04, 0x37
        /*0002*/ 	.short	(.L_11 - .L_10)
.L_10:
        /*0004*/ 	.word	0x0000007b


	//----- nvinfo : EIATTR_SW2861232_WAR
	.align		4
.L_11:
        /*0008*/ 	.byte	0x01, 0x35
	.zero		2


	//----- nvinfo : EIATTR_PARAM_CBANK
	.align		4
        /*000c*/ 	.byte	0x04, 0x0a
        /*000e*/ 	.short	(.L_13 - .L_12)
	.align		4
.L_12:
        /*0010*/ 	.word	index@(.nv.constant0.l2norm_fwd_kernel)
        /*0014*/ 	.short	0x0160
        /*0016*/ 	.short	0x001c


	//----- nvinfo : EIATTR_CBANK_PARAM_SIZE
	.align		4
.L_13:
        /*0018*/ 	.byte	0x03, 0x19
        /*001a*/ 	.short	0x001c


	//----- nvinfo : EIATTR_KPARAM_INFO
	.align		4
        /*001c*/ 	.byte	0x04, 0x17
        /*001e*/ 	.short	(.L_15 - .L_14)
.L_14:
        /*0020*/ 	.word	0x00000000
        /*0024*/ 	.short	0x0003
        /*0026*/ 	.short	0x0018
        /*0028*/ 	.byte	0x00, 0xf0, 0x11, 0x00


	//----- nvinfo : EIATTR_KPARAM_INFO
	.align		4
.L_15:
        /*002c*/ 	.byte	0x04, 0x17
        /*002e*/ 	.short	(.L_17 - .L_16)
.L_16:
        /*0030*/ 	.word	0x00000000
        /*0034*/ 	.short	0x0002
        /*0036*/ 	.short	0x0010
        /*0038*/ 	.byte	0x00, 0xf0, 0x21, 0x00


	//----- nvinfo : EIATTR_KPARAM_INFO
	.align		4
.L_17:
        /*003c*/ 	.byte	0x04, 0x17
        /*003e*/ 	.short	(.L_19 - .L_18)
.L_18:
        /*0040*/ 	.word	0x00000000
        /*0044*/ 	.short	0x0001
        /*0046*/ 	.short	0x0008
        /*0048*/ 	.byte	0x00, 0xf0, 0x21, 0x00


	//----- nvinfo : EIATTR_KPARAM_INFO
	.align		4
.L_19:
        /*004c*/ 	.byte	0x04, 0x17
        /*004e*/ 	.short	(.L_21 - .L_20)
.L_20:
        /*0050*/ 	.word	0x00000000
        /*0054*/ 	.short	0x0000
        /*0056*/ 	.short	0x0000
        /*0058*/ 	.byte	0x00, 0xf0, 0x21, 0x00


	//----- nvinfo : EIATTR_MAXREG_COUNT
	.align		4
.L_21:
        /*005c*/ 	.byte	0x03, 0x1b
        /*005e*/ 	.short	0x00ff


	//----- nvinfo : EIATTR_COOP_GROUP_MASK_REGIDS
	.align		4
        /*0060*/ 	.byte	0x04, 0x29
        /*0062*/ 	.short	(.L_23 - .L_22)


	//   ....[0]....
.L_22:
        /*0064*/ 	.word	0xffffffff


	//   ....[1]....
        /*0068*/ 	.word	0xffffffff


	//   ....[2]....
        /*006c*/ 	.word	0xffffffff


	//   ....[3]....
        /*0070*/ 	.word	0xffffffff


	//   ....[4]....
        /*0074*/ 	.word	0xffffffff


	//   ....[5]....
        /*0078*/ 	.word	0xffffffff


	//   ....[6]....
        /*007c*/ 	.word	0xffffffff


	//   ....[7]....
        /*0080*/ 	.word	0xffffffff


	//   ....[8]....
        /*0084*/ 	.word	0xffffffff


	//   ....[9]....
        /*0088*/ 	.word	0xffffffff


	//   ....[10]....
        /*008c*/ 	.word	0xffffffff


	//   ....[11]....
        /*0090*/ 	.word	0xffffffff


	//   ....[12]....
        /*0094*/ 	.word	0xffffffff


	//   ....[13]....
        /*0098*/ 	.word	0xffffffff


	//   ....[14]....
        /*009c*/ 	.word	0xffffffff


	//   ....[15]....
        /*00a0*/ 	.word	0xffffffff


	//----- nvinfo : EIATTR_COOP_GROUP_INSTR_OFFSETS
	.align		4
.L_23:
        /*00a4*/ 	.byte	0x04, 0x28
        /*00a6*/ 	.short	(.L_25 - .L_24)


	//   ....[0]....
.L_24:
        /*00a8*/ 	.word	0x00000660


	//   ....[1]....
        /*00ac*/ 	.word	0x00000740


	//   ....[2]....
        /*00b0*/ 	.word	0x000007b0


	//   ....[3]....
        /*00b4*/ 	.word	0x000007f0


	//   ....[4]....
        /*00b8*/ 	.word	0x00000800


	//   ....[5]....
        /*00bc*/ 	.word	0x00000820


	//   ....[6]....
        /*00c0*/ 	.word	0x00000840


	//   ....[7]....
        /*00c4*/ 	.word	0x00000870


	//   ....[8]....
        /*00c8*/ 	.word	0x00000880


	//   ....[9]....
        /*00cc*/ 	.word	0x000008a0


	//   ....[10]....
        /*00d0*/ 	.word	0x000008c0


	//   ....[11]....
        /*00d4*/ 	.word	0x000008f0


	//   ....[12]....
        /*00d8*/ 	.word	0x00000900


	//   ....[13]....
        /*00dc*/ 	.word	0x00000920


	//   ....[14]....
        /*00e0*/ 	.word	0x00000940


	//   ....[15]....
        /*00e4*/ 	.word	0x00000980


	//----- nvinfo : EIATTR_EXIT_INSTR_OFFSETS
	.align		4
.L_25:
        /*00e8*/ 	.byte	0x04, 0x1c
        /*00ea*/ 	.short	(.L_27 - .L_26)


	//   ....[0]....
.L_26:
        /*00ec*/ 	.word	0x000010c0


	//   ....[1]....
        /*00f0*/ 	.word	0x00001120


	//----- nvinfo : EIATTR_MAX_THREADS
	.align		4
.L_27:
        /*00f4*/ 	.byte	0x04, 0x05
        /*00f6*/ 	.short	(.L_29 - .L_28)
.L_28:
        /*00f8*/ 	.word	0x00000020
        /*00fc*/ 	.word	0x00000001
        /*0100*/ 	.word	0x00000001
.L_29:


//--------------------- .nv.rel.action            --------------------------
	.section	.nv.rel.action,"",@"SHT_CUDA_RELOCINFO"
	.align	8
	.sectionentsize	8
        /*0000*/ 	.byte	0x73, 0x00, 0x00, 0x00, 0x00, 0x00, 0x00, 0x00, 0x00, 0x00, 0x00, 0x11, 0x25, 0x00, 0x05, 0x36


//--------------------- .nv.constant0.l2norm_fwd_kernel --------------------------
	.section	.nv.constant0.l2norm_fwd_kernel,"a",@progbits
	.align	4
.nv.constant0.l2norm_fwd_kernel:
	.zero		380


//--------------------- .text.l2norm_fwd_kernel   --------------------------
	.section	.text.l2norm_fwd_kernel,"ax",@progbits
	.sectionflags	@"SHF_BARRIERS=1"
	.sectioninfo	@"SHI_REGISTERS=59"
	.align	128
        .global         l2norm_fwd_kernel
        .type           l2norm_fwd_kernel,@function
        .size           l2norm_fwd_kernel,(.L_x_1 - l2norm_fwd_kernel)
        .other          l2norm_fwd_kernel,@"STO_CUDA_ENTRY STV_DEFAULT"
l2norm_fwd_kernel:
.text.l2norm_fwd_kernel:
[----:B------:R-:W-:-:S02]  /*0000*/  MOV R1, c[0x0][0x28] ;  /* 0x00000a0000017a02 */ /* 0x000fc40000000f00 */
[----:B------:R-:W0:Y:S01]  /*0010*/  S2R R2, SR_TID.X ;  /* 0x0000000000027919 */ /* 0x000e220000002100 */
[----:B------:R-:W-:Y:S01]  /*0020*/  CS2R R28, SRZ ;  /* 0x00000000001c7805 */ /* 0x000fe2000001ff00 */
[----:B------:R-:W-:Y:S01]  /*0030*/  CS2R R30, SRZ ;  /* 0x00000000001e7805 */ /* 0x000fe2000001ff00 */
[----:B------:R-:W-:Y:S01]  /*0040*/  ULDC.64 UR4, c[0x0][0x118] ;  /* 0x0000460000047ab9 */ /* 0x000fe20000000a00 */
[----:B------:R-:W1:Y:S01]  /*0050*/  S2R R23, SR_CTAID.X ;  /* 0x0000000000177919 */ /* 0x000e620000002500 */
[----:B------:R-:W-:Y:S01]  /*0060*/  CS2R R12, SRZ ;  /* 0x00000000000c7805 */ /* 0x000fe2000001ff00 */
[----:B------:R-:W-:Y:S01]  /*0070*/  CS2R R14, SRZ ;  /* 0x00000000000e7805 */ /* 0x000fe2000001ff00 */
[----:B0-----:R-:W-:Y:S02]  /*0080*/  SHF.R.U32.HI R16, RZ, 0x4, R2 ;  /* 0x00000004ff107819 */ /* 0x001fe40000011602 */
[----:B------:R-:W-:Y:S02]  /*0090*/  SHF.L.U32 R0, R2, 0x3, RZ ;  /* 0x0000000302007819 */ /* 0x000fe400000006ff */
[----:B-1----:R-:W-:-:S02]  /*00a0*/  SHF.L.U32 R23, R23, 0x3, RZ ;  /* 0x0000000317177819 */ /* 0x002fc400000006ff */
[----:B------:R-:W-:Y:S02]  /*00b0*/  SGXT.U32 R16, R16, 0x1 ;  /* 0x000000011010781a */ /* 0x000fe40000000000 */
[----:B------:R-:W-:Y:S02]  /*00c0*/  LOP3.LUT R8, R0, 0x78, RZ, 0xc0, !PT ;  /* 0x0000007800087812 */ /* 0x000fe400078ec0ff */
[----:B------:R-:W-:Y:S02]  /*00d0*/  LOP3.LUT R21, R23, R16, RZ, 0xfc, !PT ;  /* 0x0000001017157212 */ /* 0x000fe400078efcff */
[----:B------:R-:W-:Y:S01]  /*00e0*/  SHF.R.S32.HI R0, RZ, 0x1f, R23 ;  /* 0x0000001fff007819 */ /* 0x000fe20000011417 */
[----:B------:R-:W-:Y:S01]  /*00f0*/  IMAD.WIDE.U32 R8, R8, 0x2, RZ ;  /* 0x0000000208087825 */ /* 0x000fe200078e00ff */
[C---:B------:R-:W-:Y:S02]  /*0100*/  ISETP.GE.U32.AND P3, PT, R21.reuse, 0xea0, PT ;  /* 0x00000ea01500780c */ /* 0x040fe40003f66070 */
[----:B------:R-:W-:-:S02]  /*0110*/  SHF.L.U32 R5, R21, 0x8, RZ ;  /* 0x0000000815057819 */ /* 0x000fc400000006ff */
[----:B------:R-:W-:Y:S02]  /*0120*/  LOP3.LUT R3, R23, 0x2, R16, 0xfe, !PT ;  /* 0x0000000217037812 */ /* 0x000fe400078efe10 */
[----:B------:R-:W-:Y:S02]  /*0130*/  SHF.L.U64.HI R21, R21, 0x8, R0 ;  /* 0x0000000815157819 */ /* 0x000fe40000010200 */
[----:B------:R-:W-:Y:S02]  /*0140*/  LOP3.LUT R22, R5, R8, RZ, 0xfc, !PT ;  /* 0x0000000805167212 */ /* 0x000fe400078efcff */
[----:B------:R-:W-:Y:S02]  /*0150*/  ISETP.GE.U32.AND.EX P3, PT, R0, RZ, PT, P3 ;  /* 0x000000ff0000720c */ /* 0x000fe40003f66130 */
[----:B------:R-:W-:Y:S02]  /*0160*/  SHF.L.U32 R17, R3, 0x8, RZ ;  /* 0x0000000803117819 */ /* 0x000fe400000006ff */
[----:B------:R-:W-:-:S02]  /*0170*/  LOP3.LUT R21, R21, R9, RZ, 0xfc, !PT ;  /* 0x0000000915157212 */ /* 0x000fc400078efcff */
[----:B------:R-:W-:Y:S02]  /*0180*/  IADD3 R6, P0, R22, c[0x0][0x160], RZ ;  /* 0x0000580016067a10 */ /* 0x000fe40007f1e0ff */
[C---:B------:R-:W-:Y:S02]  /*0190*/  ISETP.GE.U32.AND P2, PT, R3.reuse, 0xea0, PT ;  /* 0x00000ea00300780c */ /* 0x040fe40003f46070 */
[----:B------:R-:W-:Y:S02]  /*01a0*/  SHF.L.U64.HI R3, R3, 0x8, R0 ;  /* 0x0000000803037819 */ /* 0x000fe40000010200 */
[----:B------:R-:W-:Y:S02]  /*01b0*/  LOP3.LUT R17, R17, R8, RZ, 0xfc, !PT ;  /* 0x0000000811117212 */ /* 0x000fe400078efcff */
[----:B------:R-:W-:Y:S02]  /*01c0*/  IADD3.X R7, R21, c[0x0][0x164], RZ, P0, !PT ;  /* 0x0000590015077a10 */ /* 0x000fe400007fe4ff */
[----:B------:R-:W-:-:S02]  /*01d0*/  ISETP.GE.U32.AND.EX P2, PT, R0, RZ, PT, P2 ;  /* 0x000000ff0000720c */ /* 0x000fc40003f46120 */
[----:B------:R-:W-:Y:S01]  /*01e0*/  LOP3.LUT R3, R3, R9, RZ, 0xfc, !PT ;  /* 0x0000000903037212 */ /* 0x000fe200078efcff */
[----:B------:R0:W2:Y:S01]  /*01f0*/  @!P3 LDG.E.128 R28, [R6.64] ;  /* 0x00000004061cb981 */ /* 0x0000a2000c1e1d00 */
[----:B------:R-:W-:Y:S02]  /*0200*/  IADD3 R10, P1, R17, c[0x0][0x160], RZ ;  /* 0x00005800110a7a10 */ /* 0x000fe40007f3e0ff */
[----:B------:R-:W-:Y:S02]  /*0210*/  LOP3.LUT R25, R23, 0x4, R16, 0xfe, !PT ;  /* 0x0000000417197812 */ /* 0x000fe400078efe10 */
[----:B------:R-:W-:Y:S02]  /*0220*/  IADD3.X R11, R3, c[0x0][0x164], RZ, P1, !PT ;  /* 0x00005900030b7a10 */ /* 0x000fe40000ffe4ff */
[C---:B------:R-:W-:Y:S02]  /*0230*/  SHF.L.U32 R19, R25.reuse, 0x8, RZ ;  /* 0x0000000819137819 */ /* 0x040fe400000006ff */
[C---:B------:R-:W-:Y:S01]  /*0240*/  ISETP.GE.U32.AND P1, PT, R25.reuse, 0xea0, PT ;  /* 0x00000ea01900780c */ /* 0x040fe20003f26070 */
[----:B------:R1:W3:Y:S01]  /*0250*/  @!P2 LDG.E.128 R12, [R10.64] ;  /* 0x000000040a0ca981 */ /* 0x0002e2000c1e1d00 */
[----:B------:R-:W-:-:S02]  /*0260*/  SHF.L.U64.HI R25, R25, 0x8, R0 ;  /* 0x0000000819197819 */ /* 0x000fc40000010200 */
[----:B------:R-:W-:Y:S02]  /*0270*/  LOP3.LUT R20, R19, R8, RZ, 0xfc, !PT ;  /* 0x0000000813147212 */ /* 0x000fe400078efcff */
[----:B------:R-:W-:Y:S02]  /*0280*/  ISETP.GE.U32.AND.EX P1, PT, R0, RZ, PT, P1 ;  /* 0x000000ff0000720c */ /* 0x000fe40003f26110 */
[----:B------:R-:W-:Y:S02]  /*0290*/  LOP3.LUT R27, R23, 0x6, R16, 0xfe, !PT ;  /* 0x00000006171b7812 */ /* 0x000fe400078efe10 */
[----:B------:R-:W-:Y:S02]  /*02a0*/  LOP3.LUT R16, R25, R9, RZ, 0xfc, !PT ;  /* 0x0000000919107212 */ /* 0x000fe400078efcff */
[----:B------:R-:W-:Y:S02]  /*02b0*/  IADD3 R32, P4, R20, c[0x0][0x160], RZ ;  /* 0x0000580014207a10 */ /* 0x000fe40007f9e0ff */
[----:B------:R-:W-:-:S02]  /*02c0*/  ISETP.GE.U32.AND P0, PT, R27, 0xea0, PT ;  /* 0x00000ea01b00780c */ /* 0x000fc40003f06070 */
[C---:B------:R-:W-:Y:S01]  /*02d0*/  SHF.L.U32 R19, R27.reuse, 0x8, RZ ;  /* 0x000000081b137819 */ /* 0x040fe200000006ff */
[----:B------:R-:W-:Y:S01]  /*02e0*/  CS2R R4, SRZ ;  /* 0x0000000000047805 */ /* 0x000fe2000001ff00 */
[----:B0-----:R-:W-:Y:S01]  /*02f0*/  CS2R R6, SRZ ;  /* 0x0000000000067805 */ /* 0x001fe2000001ff00 */
[----:B------:R-:W-:Y:S02]  /*0300*/  IADD3.X R33, R16, c[0x0][0x164], RZ, P4, !PT ;  /* 0x0000590010217a10 */ /* 0x000fe400027fe4ff */
[----:B-1----:R-:W-:Y:S02]  /*0310*/  SHF.L.U64.HI R11, R27, 0x8, R0 ;  /* 0x000000081b0b7819 */ /* 0x002fe40000010200 */
[----:B------:R-:W-:Y:S01]  /*0320*/  LOP3.LUT R19, R19, R8, RZ, 0xfc, !PT ;  /* 0x0000000813137212 */ /* 0x000fe200078efcff */
[----:B------:R3:W4:Y:S01]  /*0330*/  @!P1 LDG.E.128 R4, [R32.64] ;  /* 0x0000000420049981 */ /* 0x000722000c1e1d00 */
[----:B------:R-:W-:Y:S02]  /*0340*/  ISETP.GE.U32.AND.EX P0, PT, R0, RZ, PT, P0 ;  /* 0x000000ff0000720c */ /* 0x000fe40003f06100 */
[----:B------:R-:W-:-:S02]  /*0350*/  LOP3.LUT R18, R11, R9, RZ, 0xfc, !PT ;  /* 0x000000090b127212 */ /* 0x000fc400078efcff */
[----:B------:R-:W-:Y:S01]  /*0360*/  IADD3 R34, P4, R19, c[0x0][0x160], RZ ;  /* 0x0000580013227a10 */ /* 0x000fe20007f9e0ff */
[----:B------:R-:W-:Y:S01]  /*0370*/  CS2R R8, SRZ ;  /* 0x0000000000087805 */ /* 0x000fe2000001ff00 */
[----:B------:R-:W-:Y:S02]  /*0380*/  CS2R R10, SRZ ;  /* 0x00000000000a7805 */ /* 0x000fe4000001ff00 */
[----:B------:R-:W-:-:S05]  /*0390*/  IADD3.X R35, R18, c[0x0][0x164], RZ, P4, !PT ;  /* 0x0000590012237a10 */ /* 0x000fca00027fe4ff */
[----:B------:R0:W5:Y:S01]  /*03a0*/  @!P0 LDG.E.128 R8, [R34.64] ;  /* 0x0000000422088981 */ /* 0x000162000c1e1d00 */
[--C-:B--2---:R-:W-:Y:S02]  /*03b0*/  HADD2.F32 R26, -RZ, R28.reuse.H1_H1 ;  /* 0x3000001cff1a7230 */ /* 0x104fe40000004100 */
[----:B------:R-:W-:-:S03]  /*03c0*/  HADD2.F32 R24, -RZ, R28.H0_H0 ;  /* 0x2000001cff187230 */ /* 0x000fc60000004100 */
[----:B------:R-:W-:Y:S01]  /*03d0*/  FMUL R37, R26, R26 ;  /* 0x0000001a1a257220 */ /* 0x000fe20000400000 */
[----:B------:R-:W-:-:S03]  /*03e0*/  HADD2.F32 R27, -RZ, R29.H0_H0 ;  /* 0x2000001dff1b7230 */ /* 0x000fc60000004100 */
[----:B------:R-:W-:Y:S01]  /*03f0*/  FFMA R40, R24, R24, R37 ;  /* 0x0000001818287223 */ /* 0x000fe20000000025 */
[--C-:B---3--:R-:W-:Y:S02]  /*0400*/  HADD2.F32 R32, -RZ, R12.reuse.H0_H0 ;  /* 0x2000000cff207230 */ /* 0x108fe40000004100 */
[----:B------:R-:W-:Y:S01]  /*0410*/  HADD2.F32 R25, -RZ, R29.H1_H1 ;  /* 0x3000001dff197230 */ /* 0x000fe20000004100 */
[----:B------:R-:W-:Y:S01]  /*0420*/  FFMA R40, R27, R27, R40 ;  /* 0x0000001b1b287223 */ /* 0x000fe20000000028 */
[----:B------:R-:W-:Y:S02]  /*0430*/  HADD2.F32 R12, -RZ, R12.H1_H1 ;  /* 0x3000000cff0c7230 */ /* 0x000fe40000004100 */
[--C-:B------:R-:W-:Y:S01]  /*0440*/  HADD2.F32 R29, -RZ, R30.reuse.H0_H0 ;  /* 0x2000001eff1d7230 */ /* 0x100fe20000004100 */
[----:B------:R-:W-:Y:S02]  /*0450*/  FFMA R40, R25, R25, R40 ;  /* 0x0000001919287223 */ /* 0x000fe40000000028 */
[----:B------:R-:W-:Y:S01]  /*0460*/  FMUL R41, R12, R12 ;  /* 0x0000000c0c297220 */ /* 0x000fe20000400000 */
[----:B------:R-:W-:Y:S01]  /*0470*/  HADD2.F32 R28, -RZ, R30.H1_H1 ;  /* 0x3000001eff1c7230 */ /* 0x000fe20000004100 */
[----:B------:R-:W-:Y:S01]  /*0480*/  FFMA R43, R29, R29, R40 ;  /* 0x0000001d1d2b7223 */ /* 0x000fe20000000028 */
[----:B0-----:R-:W-:Y:S01]  /*0490*/  HADD2.F32 R34, -RZ, R13.H0_H0 ;  /* 0x2000000dff227230 */ /* 0x001fe20000004100 */
[----:B------:R-:W-:Y:S01]  /*04a0*/  FFMA R45, R32, R32, R41 ;  /* 0x00000020202d7223 */ /* 0x000fe20000000029 */
[--C-:B------:R-:W-:Y:S01]  /*04b0*/  HADD2.F32 R30, -RZ, R31.reuse.H1_H1 ;  /* 0x3000001fff1e7230 */ /* 0x100fe20000004100 */
[----:B------:R-:W-:Y:S01]  /*04c0*/  FFMA R42, R28, R28, R43 ;  /* 0x0000001c1c2a7223 */ /* 0x000fe2000000002b */
[----:B------:R-:W-:Y:S01]  /*04d0*/  HADD2.F32 R31, -RZ, R31.H0_H0 ;  /* 0x2000001fff1f7230 */ /* 0x000fe20000004100 */
[----:B------:R-:W-:Y:S01]  /*04e0*/  FFMA R44, R34, R34, R45 ;  /* 0x00000022222c7223 */ /* 0x000fe2000000002d */
[----:B------:R-:W-:-:S02]  /*04f0*/  HADD2.F32 R33, -RZ, R13.H1_H1 ;  /* 0x3000000dff217230 */ /* 0x000fc40000004100 */
[--C-:B----4-:R-:W-:Y:S02]  /*0500*/  HADD2.F32 R38, -RZ, R4.reuse.H1_H1 ;  /* 0x30000004ff267230 */ /* 0x110fe40000004100 */
[----:B------:R-:W-:-:S03]  /*0510*/  HADD2.F32 R36, -RZ, R4.H0_H0 ;  /* 0x20000004ff247230 */ /* 0x000fc60000004100 */
[----:B------:R-:W-:Y:S01]  /*0520*/  FMUL R41, R38, R38 ;  /* 0x0000002626297220 */ /* 0x000fe20000400000 */
[--C-:B------:R-:W-:Y:S02]  /*0530*/  HADD2.F32 R13, -RZ, R14.reuse.H1_H1 ;  /* 0x3000000eff0d7230 */ /* 0x100fe40000004100 */
[--C-:B------:R-:W-:Y:S01]  /*0540*/  HADD2.F32 R37, -RZ, R5.reuse.H1_H1 ;  /* 0x30000005ff257230 */ /* 0x100fe20000004100 */
[----:B------:R-:W-:Y:S01]  /*0550*/  FFMA R46, R36, R36, R41 ;  /* 0x00000024242e7223 */ /* 0x000fe20000000029 */
[----:B------:R-:W-:Y:S01]  /*0560*/  HADD2.F32 R14, -RZ, R14.H0_H0 ;  /* 0x2000000eff0e7230 */ /* 0x000fe20000004100 */
[----:B------:R-:W-:Y:S01]  /*0570*/  FFMA R45, R33, R33, R44 ;  /* 0x00000021212d7223 */ /* 0x000fe2000000002c */
[----:B------:R-:W-:Y:S01]  /*0580*/  HADD2.F32 R5, -RZ, R5.H0_H0 ;  /* 0x20000005ff057230 */ /* 0x000fe20000004100 */
[----:B------:R-:W-:Y:S01]  /*0590*/  FFMA R43, R31, R31, R42 ;  /* 0x0000001f1f2b7223 */ /* 0x000fe2000000002a */
[--C-:B-----5:R-:W-:Y:S02]  /*05a0*/  HADD2.F32 R4, -RZ, R8.reuse.H0_H0 ;  /* 0x20000008ff047230 */ /* 0x120fe40000004100 */
[----:B------:R-:W-:Y:S01]  /*05b0*/  HADD2.F32 R8, -RZ, R8.H1_H1 ;  /* 0x30000008ff087230 */ /* 0x000fe20000004100 */
[----:B------:R-:W-:Y:S01]  /*05c0*/  FFMA R46, R5, R5, R46 ;  /* 0x00000005052e7223 */ /* 0x000fe2000000002e */
[----:B------:R-:W-:Y:S01]  /*05d0*/  FFMA R42, R14, R14, R45 ;  /* 0x0000000e0e2a7223 */ /* 0x000fe2000000002d */
[----:B------:R-:W-:Y:S01]  /*05e0*/  FFMA R44, R30, R30, R43 ;  /* 0x0000001e1e2c7223 */ /* 0x000fe2000000002b */
[--C-:B------:R-:W-:Y:S01]  /*05f0*/  HADD2.F32 R35, -RZ, R15.reuse.H1_H1 ;  /* 0x3000000fff237230 */ /* 0x100fe20000004100 */
[----:B------:R-:W-:Y:S01]  /*0600*/  FMUL R41, R8, R8 ;  /* 0x0000000808297220 */ /* 0x000fe20000400000 */
[--C-:B------:R-:W-:Y:S01]  /*0610*/  HADD2.F32 R39, -RZ, R6.reuse.H1_H1 ;  /* 0x30000006ff277230 */ /* 0x100fe20000004100 */
[----:B------:R-:W-:Y:S01]  /*0620*/  FFMA R45, R37, R37, R46 ;  /* 0x00000025252d7223 */ /* 0x000fe2000000002e */
[----:B------:R-:W-:Y:S01]  /*0630*/  HADD2.F32 R15, -RZ, R15.H0_H0 ;  /* 0x2000000fff0f7230 */ /* 0x000fe20000004100 */
[----:B------:R-:W-:Y:S01]  /*0640*/  FFMA R42, R13, R13, R42 ;  /* 0x0000000d0d2a7223 */ /* 0x000fe2000000002a */
[----:B------:R-:W-:Y:S01]  /*0650*/  HADD2.F32 R6, -RZ, R6.H0_H0 ;  /* 0x20000006ff067230 */ /* 0x000fe20000004100 */
[----:B------:R-:W0:Y:S01]  /*0660*/  SHFL.BFLY PT, R49, R44, 0x8, 0x1f ;  /* 0x0d001f002c317f89 */ /* 0x000e2200000e0000 */
[--C-:B------:R-:W-:Y:S01]  /*0670*/  HADD2.F32 R40, -RZ, R9.reuse.H1_H1 ;  /* 0x30000009ff287230 */ /* 0x100fe20000004100 */
[----:B------:R-:W-:Y:S01]  /*0680*/  FFMA R48, R4, R4, R41 ;  /* 0x0000000404307223 */ /* 0x000fe20000000029 */
[----:B------:R-:W-:Y:S01]  /*0690*/  HADD2.F32 R9, -RZ, R9.H0_H0 ;  /* 0x20000009ff097230 */ /* 0x000fe20000004100 */
[----:B------:R-:W-:Y:S01]  /*06a0*/  FFMA R46, R6, R6, R45 ;  /* 0x00000006062e7223 */ /* 0x000fe2000000002d */
[----:B------:R-:W-:Y:S01]  /*06b0*/  FFMA R42, R15, R15, R42 ;  /* 0x0000000f0f2a7223 */ /* 0x000fe2000000002a */
[----:B------:R-:W-:-:S02]  /*06c0*/  HADD2.F32 R41, -RZ, R7.H0_H0 ;  /* 0x20000007ff297230 */ /* 0x000fc40000004100 */
[----:B------:R-:W-:Y:S01]  /*06d0*/  FFMA R47, R9, R9, R48 ;  /* 0x00000009092f7223 */ /* 0x000fe20000000030 */
[----:B------:R-:W-:Y:S01]  /*06e0*/  FFMA R46, R39, R39, R46 ;  /* 0x00000027272e7223 */ /* 0x000fe2000000002e */
[----:B------:R-:W-:Y:S01]  /*06f0*/  FFMA R45, R35, R35, R42 ;  /* 0x00000023232d7223 */ /* 0x000fe2000000002a */
[----:B------:R-:W-:Y:S01]  /*0700*/  HADD2.F32 R43, -RZ, R7.H1_H1 ;  /* 0x30000007ff2b7230 */ /* 0x000fe20000004100 */
[----:B------:R-:W-:Y:S01]  /*0710*/  FFMA R42, R40, R40, R47 ;  /* 0x00000028282a7223 */ /* 0x000fe2000000002f */
[--C-:B------:R-:W-:Y:S01]  /*0720*/  HADD2.F32 R7, -RZ, R10.reuse.H0_H0 ;  /* 0x2000000aff077230 */ /* 0x100fe20000004100 */
[----:B------:R-:W-:Y:S01]  /*0730*/  FFMA R46, R41, R41, R46 ;  /* 0x00000029292e7223 */ /* 0x000fe2000000002e */
[----:B------:R-:W1:Y:S01]  /*0740*/  SHFL.BFLY PT, R50, R45, 0x8, 0x1f ;  /* 0x0d001f002d327f89 */ /* 0x000e6200000e0000 */
[----:B------:R-:W-:Y:S02]  /*0750*/  HADD2.F32 R10, -RZ, R10.H1_H1 ;  /* 0x3000000aff0a7230 */ /* 0x000fe40000004100 */
[----:B------:R-:W-:Y:S01]  /*0760*/  FFMA R47, R7, R7, R42 ;  /* 0x00000007072f7223 */ /* 0x000fe2000000002a */
[----:B------:R-:W-:Y:S01]  /*0770*/  FFMA R46, R43, R43, R46 ;  /* 0x0000002b2b2e7223 */ /* 0x000fe2000000002e */
[----:B------:R-:W-:-:S02]  /*0780*/  HADD2.F32 R42, -RZ, R11.H0_H0 ;  /* 0x2000000bff2a7230 */ /* 0x000fc40000004100 */
[----:B------:R-:W-:Y:S01]  /*0790*/  FFMA R47, R10, R10, R47 ;  /* 0x0000000a0a2f7223 */ /* 0x000fe2000000002f */
[----:B------:R-:W-:Y:S01]  /*07a0*/  HADD2.F32 R11, -RZ, R11.H1_H1 ;  /* 0x3000000bff0b7230 */ /* 0x000fe20000004100 */
[----:B------:R-:W2:Y:S02]  /*07b0*/  SHFL.BFLY PT, R51, R46, 0x8, 0x1f ;  /* 0x0d001f002e337f89 */ /* 0x000ea400000e0000 */
[----:B------:R-:W-:Y:S01]  /*07c0*/  FFMA R48, R42, R42, R47 ;  /* 0x0000002a2a307223 */ /* 0x000fe2000000002f */
[----:B0-----:R-:W-:-:S03]  /*07d0*/  FADD R49, R44, R49 ;  /* 0x000000312c317221 */ /* 0x001fc60000000000 */
[----:B------:R-:W-:Y:S02]  /*07e0*/  FFMA R48, R11, R11, R48 ;  /* 0x0000000b0b307223 */ /* 0x000fe40000000030 */
[----:B------:R-:W0:Y:S04]  /*07f0*/  SHFL.BFLY PT, R44, R49, 0x4, 0x1f ;  /* 0x0c801f00312c7f89 */ /* 0x000e2800000e0000 */
[----:B------:R-:W3:Y:S01]  /*0800*/  SHFL.BFLY PT, R53, R48, 0x8, 0x1f ;  /* 0x0d001f0030357f89 */ /* 0x000ee200000e0000 */
[----:B-1----:R-:W-:-:S05]  /*0810*/  FADD R50, R45, R50 ;  /* 0x000000322d327221 */ /* 0x002fca0000000000 */
[----:B------:R-:W1:Y:S01]  /*0820*/  SHFL.BFLY PT, R47, R50, 0x4, 0x1f ;  /* 0x0c801f00322f7f89 */ /* 0x000e6200000e0000 */
[----:B--2---:R-:W-:-:S05]  /*0830*/  FADD R51, R46, R51 ;  /* 0x000000332e337221 */ /* 0x004fca0000000000 */
[----:B------:R-:W2:Y:S01]  /*0840*/  SHFL.BFLY PT, R54, R51, 0x4, 0x1f ;  /* 0x0c801f0033367f89 */ /* 0x000ea200000e0000 */
[----:B0-----:R-:W-:Y:S01]  /*0850*/  FADD R44, R49, R44 ;  /* 0x0000002c312c7221 */ /* 0x001fe20000000000 */
[----:B---3--:R-:W-:-:S04]  /*0860*/  FADD R55, R48, R53 ;  /* 0x0000003530377221 */ /* 0x008fc80000000000 */
        /* <DEDUP_REMOVED lines=15> */
[----:B---3--:R-:W-:-:S03]  /*0960*/  FADD R51, R48, R51 ;  /* 0x0000003330337221 */ /* 0x008fc60000000000 */
[----:B------:R-:W-:Y:S02]  /*0970*/  FADD R47, R46, c[0x0][0x178] ;  /* 0x00005e002e2f7621 */ /* 0x000fe40000000000 */
[----:B------:R-:W0:Y:S04]  /*0980*/  SHFL.BFLY PT, R46, R51, 0x1, 0x1f ;  /* 0x0c201f00332e7f89 */ /* 0x000e2800000e0000 */
[----:B------:R-:W3:Y:S01]  /*0990*/  MUFU.SQRT R47, R47 ;  /* 0x0000002f002f7308 */ /* 0x000ee20000002000 */
[----:B-1----:R-:W-:-:S04]  /*09a0*/  FADD R49, R52, R49 ;  /* 0x0000003134317221 */ /* 0x002fc80000000000 */
[----:B------:R-:W-:Y:S01]  /*09b0*/  FADD R49, R49, c[0x0][0x178] ;  /* 0x00005e0031317621 */ /* 0x000fe20000000000 */
[----:B--2---:R-:W-:-:S05]  /*09c0*/  FADD R44, R53, R44 ;  /* 0x0000002c352c7221 */ /* 0x004fca0000000000 */
[----:B------:R-:W1:Y:S01]  /*09d0*/  MUFU.SQRT R49, R49 ;  /* 0x0000003100317308 */ /* 0x000e620000002000 */
[----:B------:R-:W-:Y:S01]  /*09e0*/  FADD R44, R44, c[0x0][0x178] ;  /* 0x00005e002c2c7621 */ /* 0x000fe20000000000 */
[----:B---3--:R-:W-:-:S06]  /*09f0*/  FSETP.GT.AND P5, PT, R47, 8.50705917302346158658e+37, PT ;  /* 0x7e8000002f00780b */ /* 0x008fcc0003fa4000 */
[----:B------:R-:W2:Y:S01]  /*0a00*/  MUFU.SQRT R44, R44 ;  /* 0x0000002c002c7308 */ /* 0x000ea20000002000 */
[----:B------:R-:W-:Y:S01]  /*0a10*/  FSETP.GEU.AND P6, PT, R47, 1.175494350822287508e-38, PT ;  /* 0x008000002f00780b */ /* 0x000fe20003fce000 */
[----:B0-----:R-:W-:Y:S01]  /*0a20*/  FADD R46, R51, R46 ;  /* 0x0000002e332e7221 */ /* 0x001fe20000000000 */
[----:B------:R-:W-:-:S03]  /*0a30*/  MOV R52, 0x3e800000 ;  /* 0x3e80000000347802 */ /* 0x000fc60000000f00 */
[----:B------:R-:W-:Y:S01]  /*0a40*/  FADD R46, R46, c[0x0][0x178] ;  /* 0x00005e002e2e7621 */ /* 0x000fe20000000000 */
[----:B-1----:R-:W-:Y:S02]  /*0a50*/  FSETP.GT.AND P4, PT, R49, 8.50705917302346158658e+37, PT ;  /* 0x7e8000003100780b */ /* 0x002fe40003f84000 */
[----:B------:R-:W-:Y:S01]  /*0a60*/  FSEL R48, R52, 1, P5 ;  /* 0x3f80000034307808 */ /* 0x000fe20002800000 */
[----:B------:R-:W-:Y:S02]  /*0a70*/  @P5 FMUL R47, R47, 0.25 ;  /* 0x3e8000002f2f5820 */ /* 0x000fe40000400000 */
[----:B------:R-:W0:Y:S01]  /*0a80*/  MUFU.SQRT R46, R46 ;  /* 0x0000002e002e7308 */ /* 0x000e220000002000 */
[----:B------:R-:W-:Y:S01]  /*0a90*/  FSETP.GEU.AND P5, PT, R49, 1.175494350822287508e-38, PT ;  /* 0x008000003100780b */ /* 0x000fe20003fae000 */
[----:B------:R-:W-:Y:S01]  /*0aa0*/  @!P6 FMUL R47, R47, 16777216 ;  /* 0x4b8000002f2fe820 */ /* 0x000fe20000400000 */
[----:B------:R-:W-:Y:S01]  /*0ab0*/  @!P6 FMUL R48, R48, 16777216 ;  /* 0x4b8000003030e820 */ /* 0x000fe20000400000 */
[----:B--2---:R-:W-:-:S02]  /*0ac0*/  FSETP.GT.AND P6, PT, R44, 8.50705917302346158658e+37, PT ;  /* 0x7e8000002c00780b */ /* 0x004fc40003fc4000 */
[----:B------:R-:W-:Y:S02]  /*0ad0*/  FSEL R50, R52, 1, P4 ;  /* 0x3f80000034327808 */ /* 0x000fe40002000000 */
[----:B------:R-:W-:Y:S01]  /*0ae0*/  @P4 FMUL R49, R49, 0.25 ;  /* 0x3e80000031314820 */ /* 0x000fe20000400000 */
[----:B------:R-:W-:-:S05]  /*0af0*/  FSETP.GEU.AND P4, PT, R44, 1.175494350822287508e-38, PT ;  /* 0x008000002c00780b */ /* 0x000fca0003f8e000 */
[----:B------:R-:W-:Y:S01]  /*0b00*/  @!P5 FMUL R49, R49, 16777216 ;  /* 0x4b8000003131d820 */ /* 0x000fe20000400000 */
[----:B------:R-:W-:Y:S01]  /*0b10*/  @!P5 FMUL R50, R50, 16777216 ;  /* 0x4b8000003232d820 */ /* 0x000fe20000400000 */
[----:B0-----:R-:W-:Y:S01]  /*0b20*/  FSETP.GT.AND P5, PT, R46, 8.50705917302346158658e+37, PT ;  /* 0x7e8000002e00780b */ /* 0x001fe20003fa4000 */
[----:B------:R-:W-:Y:S01]  /*0b30*/  @P6 FMUL R44, R44, 0.25 ;  /* 0x3e8000002c2c6820 */ /* 0x000fe20000400000 */
[----:B------:R-:W-:Y:S02]  /*0b40*/  FSEL R45, R52, 1, P6 ;  /* 0x3f800000342d7808 */ /* 0x000fe40003000000 */
[----:B------:R-:W-:Y:S02]  /*0b50*/  FSETP.GEU.AND P6, PT, R46, 1.175494350822287508e-38, PT ;  /* 0x008000002e00780b */ /* 0x000fe40003fce000 */
[----:B------:R-:W-:Y:S01]  /*0b60*/  LOP3.LUT R53, R23, 0x7, R2, 0xf8, !PT ;  /* 0x0000000717357812 */ /* 0x000fe200078ef802 */
[----:B------:R-:W-:Y:S01]  /*0b70*/  @!P4 FMUL R44, R44, 16777216 ;  /* 0x4b8000002c2cc820 */ /* 0x000fe20000400000 */
[----:B------:R-:W-:Y:S01]  /*0b80*/  @!P4 FMUL R45, R45, 16777216 ;  /* 0x4b8000002d2dc820 */ /* 0x000fe20000400000 */
[----:B------:R-:W0:Y:S01]  /*0b90*/  MUFU.RCP R47, R47 ;  /* 0x0000002f002f7308 */ /* 0x000e220000001000 */
[----:B------:R-:W-:-:S03]  /*0ba0*/  ISETP.GE.U32.AND P4, PT, R53, 0xea0, PT ;  /* 0x00000ea03500780c */ /* 0x000fc60003f86070 */
[----:B------:R-:W-:Y:S01]  /*0bb0*/  @P5 FMUL R46, R46, 0.25 ;  /* 0x3e8000002e2e5820 */ /* 0x000fe20000400000 */
[----:B------:R-:W-:-:S03]  /*0bc0*/  LOP3.LUT R23, R2, 0x1f, RZ, 0xc0, !PT ;  /* 0x0000001f02177812 */ /* 0x000fc600078ec0ff */
[----:B------:R-:W-:Y:S01]  /*0bd0*/  @!P6 FMUL R46, R46, 16777216 ;  /* 0x4b8000002e2ee820 */ /* 0x000fe20000400000 */
[----:B------:R-:W-:Y:S01]  /*0be0*/  ISETP.GE.U32.AND.EX P4, PT, R0, RZ, PT, P4 ;  /* 0x000000ff0000720c */ /* 0x000fe20003f86140 */
[----:B------:R-:W1:Y:S03]  /*0bf0*/  MUFU.RCP R49, R49 ;  /* 0x0000003100317308 */ /* 0x000e660000001000 */
[----:B------:R-:W-:Y:S02]  /*0c00*/  ISETP.LT.U32.AND P4, PT, R23, 0x8, !P4 ;  /* 0x000000081700780c */ /* 0x000fe40006781070 */
[----:B------:R-:W-:-:S03]  /*0c10*/  SHF.R.U32.HI R23, RZ, 0x2, R2 ;  /* 0x00000002ff177819 */ /* 0x000fc60000011602 */
[----:B------:R-:W2:Y:S01]  /*0c20*/  MUFU.RCP R46, R46 ;  /* 0x0000002e002e7308 */ /* 0x000ea20000001000 */
[----:B------:R-:W-:Y:S02]  /*0c30*/  LOP3.LUT R51, R23, 0x4, RZ, 0xc0, !PT ;  /* 0x0000000417337812 */ /* 0x000fe400078ec0ff */
[----:B------:R-:W-:-:S05]  /*0c40*/  FSEL R23, R52, 1, P5 ;  /* 0x3f80000034177808 */ /* 0x000fca0002800000 */
[----:B------:R-:W3:Y:S01]  /*0c50*/  MUFU.RCP R44, R44 ;  /* 0x0000002c002c7308 */ /* 0x000ee20000001000 */
[----:B0-----:R-:W-:Y:S01]  /*0c60*/  FMUL R54, R47, R48 ;  /* 0x000000302f367220 */ /* 0x001fe20000400000 */
[----:B------:R-:W-:Y:S01]  /*0c70*/  @!P6 FMUL R23, R23, 16777216 ;  /* 0x4b8000001717e820 */ /* 0x000fe20000400000 */
[----:B-1----:R-:W-:Y:S01]  /*0c80*/  FMUL R56, R49, R50 ;  /* 0x0000003231387220 */ /* 0x002fe20000400000 */
[----:B------:R-:W-:Y:S01]  /*0c90*/  IADD3 R22, P5, R22, c[0x0][0x168], RZ ;  /* 0x00005a0016167a10 */ /* 0x000fe20007fbe0ff */
[-C--:B------:R-:W-:Y:S01]  /*0ca0*/  FMUL R47, R26, R54.reuse ;  /* 0x000000361a2f7220 */ /* 0x080fe20000400000 */
[-C--:B------:R-:W-:Y:S01]  /*0cb0*/  FMUL R24, R24, R54.reuse ;  /* 0x0000003618187220 */ /* 0x080fe20000400000 */
[-C--:B------:R-:W-:Y:S01]  /*0cc0*/  FMUL R27, R27, R54.reuse ;  /* 0x000000361b1b7220 */ /* 0x080fe20000400000 */
[-C--:B------:R-:W-:Y:S01]  /*0cd0*/  FMUL R26, R25, R54.reuse ;  /* 0x00000036191a7220 */ /* 0x080fe20000400000 */
[-C--:B------:R-:W-:Y:S01]  /*0ce0*/  FMUL R29, R29, R54.reuse ;  /* 0x000000361d1d7220 */ /* 0x080fe20000400000 */
[-C--:B------:R-:W-:Y:S01]  /*0cf0*/  FMUL R28, R28, R54.reuse ;  /* 0x000000361c1c7220 */ /* 0x080fe20000400000 */
[-C--:B------:R-:W-:Y:S01]  /*0d00*/  FMUL R31, R31, R54.reuse ;  /* 0x000000361f1f7220 */ /* 0x080fe20000400000 */
[----:B------:R-:W-:Y:S01]  /*0d10*/  FMUL R30, R30, R54 ;  /* 0x000000361e1e7220 */ /* 0x000fe20000400000 */
[----:B--2---:R-:W-:Y:S01]  /*0d20*/  FMUL R55, R46, R23 ;  /* 0x000000172e377220 */ /* 0x004fe20000400000 */
[-C--:B------:R-:W-:Y:S01]  /*0d30*/  FMUL R25, R12, R56.reuse ;  /* 0x000000380c197220 */ /* 0x080fe20000400000 */
[-C--:B------:R-:W-:Y:S01]  /*0d40*/  FMUL R48, R15, R56.reuse ;  /* 0x000000380f307220 */ /* 0x080fe20000400000 */
[----:B---3--:R-:W-:Y:S01]  /*0d50*/  FMUL R52, R44, R45 ;  /* 0x0000002d2c347220 */ /* 0x008fe20000400000 */
[-C--:B------:R-:W-:Y:S01]  /*0d60*/  FMUL R44, R14, R56.reuse ;  /* 0x000000380e2c7220 */ /* 0x080fe20000400000 */
[----:B------:R-:W-:Y:S01]  /*0d70*/  FMUL R45, R13, R56 ;  /* 0x000000380d2d7220 */ /* 0x000fe20000400000 */
[----:B------:R-:W-:Y:S01]  /*0d80*/  IADD3.X R23, R21, c[0x0][0x16c], RZ, P5, !PT ;  /* 0x00005b0015177a10 */ /* 0x000fe20002ffe4ff */
[-C--:B------:R-:W-:Y:S01]  /*0d90*/  FMUL R21, R4, R55.reuse ;  /* 0x0000003704157220 */ /* 0x080fe20000400000 */
[----:B------:R-:W-:Y:S01]  /*0da0*/  F2FP.PACK_AB R12, R47, R24 ;  /* 0x000000182f0c723e */ /* 0x000fe200000000ff */
[----:B------:R-:W-:Y:S01]  /*0db0*/  FMUL R8, R8, R55 ;  /* 0x0000003708087220 */ /* 0x000fe20000400000 */
[----:B------:R-:W-:-:S02]  /*0dc0*/  F2FP.PACK_AB R13, R26, R27 ;  /* 0x0000001b1a0d723e */ /* 0x000fc400000000ff */
[----:B------:R-:W-:Y:S02]  /*0dd0*/  F2FP.PACK_AB R14, R28, R29 ;  /* 0x0000001d1c0e723e */ /* 0x000fe400000000ff */
[----:B------:R-:W-:Y:S01]  /*0de0*/  F2FP.PACK_AB R15, R30, R31 ;  /* 0x0000001f1e0f723e */ /* 0x000fe200000000ff */
[-C--:B------:R-:W-:Y:S01]  /*0df0*/  FMUL R49, R38, R52.reuse ;  /* 0x0000003426317220 */ /* 0x080fe20000400000 */
[-C--:B------:R-:W-:Y:S01]  /*0e00*/  FMUL R38, R5, R52.reuse ;  /* 0x0000003405267220 */ /* 0x080fe20000400000 */
[----:B------:R-:W-:Y:S01]  /*0e10*/  FMUL R37, R37, R52 ;  /* 0x0000003425257220 */ /* 0x000fe20000400000 */
[-C--:B------:R-:W-:Y:S01]  /*0e20*/  FMUL R9, R9, R55.reuse ;  /* 0x0000003709097220 */ /* 0x080fe20000400000 */
[----:B------:R-:W-:Y:S01]  /*0e30*/  FMUL R40, R40, R55 ;  /* 0x0000003728287220 */ /* 0x000fe20000400000 */
[-C--:B------:R-:W-:Y:S01]  /*0e40*/  FMUL R32, R32, R56.reuse ;  /* 0x0000003820207220 */ /* 0x080fe20000400000 */
[-C--:B------:R-:W-:Y:S01]  /*0e50*/  FMUL R34, R34, R56.reuse ;  /* 0x0000003822227220 */ /* 0x080fe20000400000 */
[-C--:B------:R-:W-:Y:S01]  /*0e60*/  FMUL R33, R33, R56.reuse ;  /* 0x0000003821217220 */ /* 0x080fe20000400000 */
[----:B------:R-:W-:Y:S01]  /*0e70*/  FMUL R35, R35, R56 ;  /* 0x0000003823237220 */ /* 0x000fe20000400000 */
[-C--:B------:R-:W-:Y:S01]  /*0e80*/  FMUL R46, R6, R52.reuse ;  /* 0x00000034062e7220 */ /* 0x080fe20000400000 */
[-C--:B------:R-:W-:Y:S01]  /*0e90*/  FMUL R39, R39, R52.reuse ;  /* 0x0000003427277220 */ /* 0x080fe20000400000 */
[----:B------:R-:W-:Y:S01]  /*0ea0*/  @!P3 STG.E.128 [R22.64], R12 ;  /* 0x0000000c1600b986 */ /* 0x000fe2000c101d04 */
[----:B------:R-:W-:Y:S01]  /*0eb0*/  F2FP.PACK_AB R28, R8, R21 ;  /* 0x00000015081c723e */ /* 0x000fe200000000ff */
[-C--:B------:R-:W-:Y:S01]  /*0ec0*/  FMUL R36, R36, R52.reuse ;  /* 0x0000003424247220 */ /* 0x080fe20000400000 */
[-C--:B------:R-:W-:Y:S01]  /*0ed0*/  FMUL R41, R41, R52.reuse ;  /* 0x0000003429297220 */ /* 0x080fe20000400000 */
[----:B------:R-:W-:Y:S01]  /*0ee0*/  FMUL R50, R43, R52 ;  /* 0x000000342b327220 */ /* 0x000fe20000400000 */
[-C--:B------:R-:W-:Y:S01]  /*0ef0*/  FMUL R42, R42, R55.reuse ;  /* 0x000000372a2a7220 */ /* 0x080fe20000400000 */
[-C--:B------:R-:W-:Y:S01]  /*0f00*/  FMUL R11, R11, R55.reuse ;  /* 0x000000370b0b7220 */ /* 0x080fe20000400000 */
[----:B------:R-:W-:Y:S01]  /*0f10*/  IADD3 R8, P3, R17, c[0x0][0x168], RZ ;  /* 0x00005a0011087a10 */ /* 0x000fe20007f7e0ff */
[-C--:B------:R-:W-:Y:S01]  /*0f20*/  FMUL R24, R7, R55.reuse ;  /* 0x0000003707187220 */ /* 0x080fe20000400000 */
[----:B------:R-:W-:Y:S01]  /*0f30*/  FMUL R27, R10, R55 ;  /* 0x000000370a1b7220 */ /* 0x000fe20000400000 */
[----:B------:R-:W-:-:S02]  /*0f40*/  IADD3 R20, P5, R20, c[0x0][0x168], RZ ;  /* 0x00005a0014147a10 */ /* 0x000fc40007fbe0ff */
[----:B------:R-:W-:Y:S02]  /*0f50*/  IADD3 R10, P6, R19, c[0x0][0x168], RZ ;  /* 0x00005a00130a7a10 */ /* 0x000fe40007fde0ff */
[----:B------:R-:W-:Y:S02]  /*0f60*/  F2FP.PACK_AB R37, R37, R38 ;  /* 0x000000262525723e */ /* 0x000fe400000000ff */
[----:B------:R-:W-:Y:S02]  /*0f70*/  F2FP.PACK_AB R29, R40, R9 ;  /* 0x00000009281d723e */ /* 0x000fe400000000ff */
[----:B------:R-:W-:Y:S02]  /*0f80*/  F2FP.PACK_AB R4, R25, R32 ;  /* 0x000000201904723e */ /* 0x000fe400000000ff */
[----:B------:R-:W-:Y:S02]  /*0f90*/  F2FP.PACK_AB R5, R33, R34 ;  /* 0x000000222105723e */ /* 0x000fe400000000ff */
[----:B------:R-:W-:-:S02]  /*0fa0*/  F2FP.PACK_AB R6, R45, R44 ;  /* 0x0000002c2d06723e */ /* 0x000fc400000000ff */
[----:B------:R-:W-:Y:S02]  /*0fb0*/  F2FP.PACK_AB R7, R35, R48 ;  /* 0x000000302307723e */ /* 0x000fe400000000ff */
[----:B------:R-:W-:Y:S02]  /*0fc0*/  F2FP.PACK_AB R38, R39, R46 ;  /* 0x0000002e2726723e */ /* 0x000fe400000000ff */
[----:B------:R-:W-:Y:S02]  /*0fd0*/  IADD3.X R9, R3, c[0x0][0x16c], RZ, P3, !PT ;  /* 0x00005b0003097a10 */ /* 0x000fe40001ffe4ff */
[----:B------:R-:W-:Y:S02]  /*0fe0*/  F2FP.PACK_AB R36, R49, R36 ;  /* 0x000000243124723e */ /* 0x000fe400000000ff */
[----:B------:R-:W-:Y:S02]  /*0ff0*/  F2FP.PACK_AB R39, R50, R41 ;  /* 0x000000293227723e */ /* 0x000fe400000000ff */
[----:B------:R-:W-:-:S02]  /*1000*/  IADD3.X R21, R16, c[0x0][0x16c], RZ, P5, !PT ;  /* 0x00005b0010157a10 */ /* 0x000fc40002ffe4ff */
[----:B------:R-:W-:Y:S02]  /*1010*/  F2FP.PACK_AB R31, R11, R42 ;  /* 0x0000002a0b1f723e */ /* 0x000fe400000000ff */
[----:B------:R-:W-:Y:S02]  /*1020*/  F2FP.PACK_AB R30, R27, R24 ;  /* 0x000000181b1e723e */ /* 0x000fe400000000ff */
[----:B------:R-:W-:Y:S01]  /*1030*/  IADD3.X R11, R18, c[0x0][0x16c], RZ, P6, !PT ;  /* 0x00005b00120b7a10 */ /* 0x000fe200037fe4ff */
[----:B------:R-:W-:Y:S04]  /*1040*/  @!P2 STG.E.128 [R8.64], R4 ;  /* 0x000000040800a986 */ /* 0x000fe8000c101d04 */
[----:B------:R-:W-:Y:S04]  /*1050*/  @!P1 STG.E.128 [R20.64], R36 ;  /* 0x0000002414009986 */ /* 0x000fe8000c101d04 */
[----:B------:R-:W-:Y:S04]  /*1060*/  STS [R51], R54 ;  /* 0x0000003633007388 */ /* 0x000fe80000000800 */
[----:B------:R-:W-:Y:S04]  /*1070*/  STS [R51+0x8], R56 ;  /* 0x0000083833007388 */ /* 0x000fe80000000800 */
[----:B------:R-:W-:Y:S04]  /*1080*/  STS [R51+0x10], R52 ;  /* 0x0000103433007388 */ /* 0x000fe80000000800 */
[----:B------:R-:W-:Y:S04]  /*1090*/  STS [R51+0x18], R55 ;  /* 0x0000183733007388 */ /* 0x000fe80000000800 */
[----:B------:R-:W-:Y:S04]  /*10a0*/  @!P0 STG.E.128 [R10.64], R28 ;  /* 0x0000001c0a008986 */ /* 0x000fe8000c101d04 */
[----:B------:R-:W-:Y:S06]  /*10b0*/  BAR.SYNC 0x0 ;  /* 0x0000000000007b1d */ /* 0x000fec0000000000 */
[----:B------:R-:W-:Y:S05]  /*10c0*/  @!P4 EXIT ;  /* 0x000000000000c94d */ /* 0x000fea0003800000 */
[----:B------:R-:W-:Y:S02]  /*10d0*/  LOP3.LUT R4, R2, 0x7, RZ, 0xc0, !PT ;  /* 0x0000000702047812 */ /* 0x000fe400078ec0ff */
[----:B------:R-:W-:-:S03]  /*10e0*/  LEA R2, P0, R53, c[0x0][0x170], 0x2 ;  /* 0x00005c0035027a11 */ /* 0x000fc600078010ff */
[----:B------:R-:W0:Y:S01]  /*10f0*/  LDS R5, [R4.X4] ;  /* 0x0000000004057984 */ /* 0x000e220000004800 */
[----:B------:R-:W-:-:S05]  /*1100*/  LEA.HI.X R3, R53, c[0x0][0x174], R0, 0x2, P0 ;  /* 0x00005d0035037a11 */ /* 0x000fca00000f1400 */
[----:B0-----:R-:W-:Y:S01]  /*1110*/  STG.E [R2.64], R5 ;  /* 0x0000000502007986 */ /* 0x001fe2000c101904 */
[----:B------:R-:W-:Y:S05]  /*1120*/  EXIT ;  /* 0x000000000000794d */ /* 0x000fea0003800000 */
.L_x_0:
[----:B------:R-:W-:-:S00]  /*1130*/  BRA `(.L_x_0) ;  /* 0xfffffff000007947 */ /* 0x000fc0000383ffff */
[----:B------:R-:W-:-:S00]  /*1140*/  NOP ;  /* 0x0000000000007918 */ /* 0x000fc00000000000 */
        /* <DEDUP_REMOVED lines=11> */
.L_x_1:


//--------------------- .nv.global.init           --------------------------
	.section	.nv.global.init,"aw",@progbits
.nv.global.init:
	.type		_$_str,@object
	.size		_$_str,(_$_str_$_2 - _$_str)
_$_str:
        /*0000*/ 	.byte	0x5f, 0x5f, 0x43, 0x55, 0x44, 0x41, 0x5f, 0x46, 0x54, 0x5a, 0x00
	.type		_$_str_$_2,@object
	.size		_$_str_$_2,(.L_1 - _$_str_$_2)
_$_str_$_2:
        /*000b*/ 	.byte	0x5f, 0x5f, 0x43, 0x55, 0x44, 0x41, 0x5f, 0x50, 0x52, 0x45, 0x43, 0x5f, 0x53, 0x51, 0x52, 0x54
        /*001b*/ 	.byte	0x00
.L_1:


//--------------------- .nv.shared.l2norm_fwd_kernel --------------------------
	.section	.nv.shared.l2norm_fwd_kernel,"aw",@nobits
	.align	16
